//
// Generated by NVIDIA NVVM Compiler
//
// Compiler Build ID: CL-36424714
// Cuda compilation tools, release 13.0, V13.0.88
// Based on NVVM 20.0.0
//

.version 9.0
.target sm_100
.address_size 64

	// .globl	_Z11ifps_kernelv
// _ZZ27farthestpointsamplingKerneliiiPKfPfPiE5dists has been demoted
// _ZZ27farthestpointsamplingKerneliiiPKfPfPiE7dists_i has been demoted
// _ZZ27farthestpointsamplingKerneliiiPKfPfPiE3buf has been demoted

.visible .entry _Z11ifps_kernelv()
{


	ret;

}
	// .globl	_Z27farthestpointsamplingKerneliiiPKfPfPi
.visible .entry _Z27farthestpointsamplingKerneliiiPKfPfPi(
	.param .u32 _Z27farthestpointsamplingKerneliiiPKfPfPi_param_0,
	.param .u32 _Z27farthestpointsamplingKerneliiiPKfPfPi_param_1,
	.param .u32 _Z27farthestpointsamplingKerneliiiPKfPfPi_param_2,
	.param .u64 .ptr .align 1 _Z27farthestpointsamplingKerneliiiPKfPfPi_param_3,
	.param .u64 .ptr .align 1 _Z27farthestpointsamplingKerneliiiPKfPfPi_param_4,
	.param .u64 .ptr .align 1 _Z27farthestpointsamplingKerneliiiPKfPfPi_param_5
)
{
	.reg .pred 	%p<26>;
	.reg .b32 	%r<117>;
	.reg .b32 	%f<40>;
	.reg .b64 	%rd<31>;
	// demoted variable
	.shared .align 4 .b8 _ZZ27farthestpointsamplingKerneliiiPKfPfPiE5dists[2048];
	// demoted variable
	.shared .align 4 .b8 _ZZ27farthestpointsamplingKerneliiiPKfPfPiE7dists_i[2048];
	// demoted variable
	.shared .align 4 .b8 _ZZ27farthestpointsamplingKerneliiiPKfPfPiE3buf[36864];
	ld.param.u32 	%r53, [_Z27farthestpointsamplingKerneliiiPKfPfPi_param_0];
	ld.param.u32 	%r54, [_Z27farthestpointsamplingKerneliiiPKfPfPi_param_1];
	ld.param.u32 	%r55, [_Z27farthestpointsamplingKerneliiiPKfPfPi_param_2];
	ld.param.u64 	%rd7, [_Z27farthestpointsamplingKerneliiiPKfPfPi_param_3];
	ld.param.u64 	%rd8, [_Z27farthestpointsamplingKerneliiiPKfPfPi_param_4];
	ld.param.u64 	%rd9, [_Z27farthestpointsamplingKerneliiiPKfPfPi_param_5];
	cvta.to.global.u64 	%rd1, %rd8;
	cvta.to.global.u64 	%rd2, %rd7;
	cvta.to.global.u64 	%rd3, %rd9;
	setp.lt.s32 	%p1, %r55, 1;
	@%p1 bra 	$L__BB1_33;
	mov.u32 	%r104, %ctaid.x;
	setp.ge.s32 	%p2, %r104, %r53;
	@%p2 bra 	$L__BB1_33;
	mov.u32 	%r2, %tid.x;
	mul.lo.s32 	%r3, %r54, %r104;
	mov.u32 	%r4, %ntid.x;
	min.s32 	%r56, %r54, 3072;
	mul.lo.s32 	%r5, %r56, 3;
	mul.lo.s32 	%r6, %r54, 3;
	shl.b32 	%r7, %r2, 1;
	or.b32  	%r8, %r7, 1;
	mov.u32 	%r9, %nctaid.x;
	add.s32 	%r10, %r2, %r4;
	max.s32 	%r57, %r5, %r10;
	setp.lt.s32 	%p3, %r10, %r5;
	selp.u32 	%r58, 1, 0, %p3;
	add.s32 	%r59, %r10, %r58;
	sub.s32 	%r60, %r57, %r59;
	div.u32 	%r61, %r60, %r4;
	add.s32 	%r11, %r61, %r58;
	and.b32  	%r12, %r11, 3;
	shl.b32 	%r62, %r2, 2;
	mov.u32 	%r63, _ZZ27farthestpointsamplingKerneliiiPKfPfPiE3buf;
	add.s32 	%r13, %r63, %r62;
	shl.b32 	%r14, %r4, 2;
	add.s32 	%r15, %r13, %r14;
	add.s32 	%r16, %r10, %r4;
	mul.lo.s32 	%r17, %r4, 12;
	mul.lo.s32 	%r18, %r4, 3;
	cvt.u64.u32 	%rd20, %r14;
$L__BB1_3:
	setp.ne.s32 	%p4, %r2, 0;
	@%p4 bra 	$L__BB1_5;
	mul.lo.s32 	%r64, %r104, %r55;
	mul.wide.s32 	%rd10, %r64, 4;
	add.s64 	%rd11, %rd3, %rd10;
	mov.b32 	%r65, 0;
	st.global.u32 	[%rd11], %r65;
$L__BB1_5:
	setp.ge.s32 	%p5, %r2, %r54;
	mov.u32 	%r106, %r2;
	@%p5 bra 	$L__BB1_6;
	bra.uni 	$L__BB1_34;
$L__BB1_6:
	setp.ge.s32 	%p7, %r2, %r5;
	@%p7 bra 	$L__BB1_13;
	setp.eq.s32 	%p8, %r12, 3;
	mul.lo.s32 	%r20, %r6, %r104;
	mov.u32 	%r105, %r2;
	@%p8 bra 	$L__BB1_11;
	setp.eq.s32 	%p9, %r12, 0;
	add.s32 	%r68, %r2, %r20;
	mul.wide.s32 	%rd14, %r68, 4;
	add.s64 	%rd4, %rd2, %rd14;
	ld.global.nc.f32 	%f19, [%rd4];
	st.shared.f32 	[%r13], %f19;
	mov.u32 	%r105, %r10;
	@%p9 bra 	$L__BB1_11;
	setp.eq.s32 	%p10, %r12, 1;
	add.s64 	%rd5, %rd4, %rd20;
	ld.global.nc.f32 	%f20, [%rd5];
	st.shared.f32 	[%r15], %f20;
	mov.u32 	%r105, %r16;
	@%p10 bra 	$L__BB1_11;
	add.s32 	%r105, %r16, %r4;
	cvt.u64.u32 	%rd16, %r14;
	add.s64 	%rd17, %rd5, %rd16;
	ld.global.nc.f32 	%f21, [%rd17];
	add.s32 	%r69, %r15, %r14;
	st.shared.f32 	[%r69], %f21;
$L__BB1_11:
	setp.lt.u32 	%p11, %r11, 3;
	@%p11 bra 	$L__BB1_13;
$L__BB1_12:
	add.s32 	%r70, %r105, %r20;
	mul.wide.s32 	%rd18, %r70, 4;
	add.s64 	%rd19, %rd2, %rd18;
	ld.global.nc.f32 	%f22, [%rd19];
	shl.b32 	%r71, %r105, 2;
	mov.u32 	%r72, _ZZ27farthestpointsamplingKerneliiiPKfPfPiE3buf;
	add.s32 	%r73, %r72, %r71;
	st.shared.f32 	[%r73], %f22;
	add.s64 	%rd21, %rd19, %rd20;
	ld.global.nc.f32 	%f23, [%rd21];
	add.s32 	%r74, %r73, %r14;
	st.shared.f32 	[%r74], %f23;
	add.s64 	%rd22, %rd21, %rd20;
	ld.global.nc.f32 	%f24, [%rd22];
	add.s32 	%r75, %r74, %r14;
	st.shared.f32 	[%r75], %f24;
	add.s64 	%rd23, %rd22, %rd20;
	ld.global.nc.f32 	%f25, [%rd23];
	add.s32 	%r76, %r75, %r14;
	st.shared.f32 	[%r76], %f25;
	add.s32 	%r105, %r14, %r105;
	setp.lt.s32 	%p12, %r105, %r5;
	@%p12 bra 	$L__BB1_12;
$L__BB1_13:
	setp.eq.s32 	%p13, %r55, 1;
	bar.sync 	0;
	@%p13 bra 	$L__BB1_32;
	mul.lo.s32 	%r27, %r6, %r104;
	mul.lo.s32 	%r28, %r104, %r55;
	mov.b32 	%r109, 0;
	mov.b32 	%r108, 1;
$L__BB1_15:
	setp.ge.s32 	%p14, %r2, %r54;
	mad.lo.s32 	%r80, %r109, 3, %r27;
	mul.wide.s32 	%rd24, %r80, 4;
	add.s64 	%rd25, %rd2, %rd24;
	ld.global.nc.f32 	%f1, [%rd25];
	ld.global.nc.f32 	%f2, [%rd25+4];
	ld.global.nc.f32 	%f3, [%rd25+8];
	mov.f32 	%f39, 0fBF800000;
	mov.b32 	%r115, 0;
	@%p14 bra 	$L__BB1_23;
	mov.u32 	%r82, _ZZ27farthestpointsamplingKerneliiiPKfPfPiE3buf;
	mad.lo.s32 	%r83, %r2, 12, %r82;
	add.s32 	%r111, %r83, 4;
	mad.lo.s32 	%r110, %r2, 3, %r27;
	add.s32 	%r112, %r2, %r3;
	mov.b32 	%r115, 0;
	mov.f32 	%f39, 0fBF800000;
	mov.u32 	%r113, %r2;
$L__BB1_17:
	mul.wide.u32 	%rd26, %r112, 4;
	add.s64 	%rd6, %rd1, %rd26;
	ld.global.f32 	%f5, [%rd6];
	setp.gt.s32 	%p15, %r113, 3071;
	@%p15 bra 	$L__BB1_19;
	ld.shared.f32 	%f36, [%r111+-4];
	ld.shared.f32 	%f37, [%r111];
	ld.shared.f32 	%f38, [%r111+4];
	bra.uni 	$L__BB1_20;
$L__BB1_19:
	mul.wide.s32 	%rd27, %r110, 4;
	add.s64 	%rd28, %rd2, %rd27;
	ld.global.nc.f32 	%f36, [%rd28];
	ld.global.nc.f32 	%f37, [%rd28+4];
	ld.global.nc.f32 	%f38, [%rd28+8];
$L__BB1_20:
	sub.f32 	%f28, %f36, %f1;
	sub.f32 	%f29, %f37, %f2;
	mul.f32 	%f30, %f29, %f29;
	fma.rn.f32 	%f31, %f28, %f28, %f30;
	sub.f32 	%f32, %f38, %f3;
	fma.rn.f32 	%f33, %f32, %f32, %f31;
	min.f32 	%f15, %f33, %f5;
	setp.eq.f32 	%p16, %f15, %f5;
	@%p16 bra 	$L__BB1_22;
	st.global.f32 	[%rd6], %f15;
$L__BB1_22:
	setp.gt.f32 	%p17, %f15, %f39;
	selp.b32 	%r115, %r113, %r115, %p17;
	selp.f32 	%f39, %f15, %f39, %p17;
	add.s32 	%r113, %r113, %r4;
	add.s32 	%r112, %r112, %r4;
	add.s32 	%r111, %r111, %r17;
	add.s32 	%r110, %r110, %r18;
	setp.lt.s32 	%p18, %r113, %r54;
	@%p18 bra 	$L__BB1_17;
$L__BB1_23:
	setp.lt.u32 	%p19, %r4, 2;
	shl.b32 	%r84, %r2, 2;
	mov.u32 	%r85, _ZZ27farthestpointsamplingKerneliiiPKfPfPiE5dists;
	add.s32 	%r86, %r85, %r84;
	st.shared.f32 	[%r86], %f39;
	mov.u32 	%r87, _ZZ27farthestpointsamplingKerneliiiPKfPfPiE7dists_i;
	add.s32 	%r88, %r87, %r84;
	st.shared.u32 	[%r88], %r115;
	@%p19 bra 	$L__BB1_29;
	mov.b32 	%r116, 0;
$L__BB1_25:
	mov.u32 	%r45, %r116;
	bar.sync 	0;
	add.s32 	%r116, %r45, 1;
	shr.u32 	%r90, %r4, %r116;
	setp.ge.u32 	%p20, %r2, %r90;
	@%p20 bra 	$L__BB1_28;
	shl.b32 	%r47, %r7, %r45;
	shl.b32 	%r48, %r8, %r45;
	shl.b32 	%r91, %r47, 2;
	mov.u32 	%r92, _ZZ27farthestpointsamplingKerneliiiPKfPfPiE5dists;
	add.s32 	%r49, %r92, %r91;
	ld.shared.f32 	%f34, [%r49];
	shl.b32 	%r93, %r48, 2;
	add.s32 	%r94, %r92, %r93;
	ld.shared.f32 	%f18, [%r94];
	setp.geu.f32 	%p21, %f34, %f18;
	@%p21 bra 	$L__BB1_28;
	st.shared.f32 	[%r49], %f18;
	mov.u32 	%r96, _ZZ27farthestpointsamplingKerneliiiPKfPfPiE7dists_i;
	add.s32 	%r97, %r96, %r93;
	ld.shared.u32 	%r98, [%r97];
	add.s32 	%r100, %r96, %r91;
	st.shared.u32 	[%r100], %r98;
$L__BB1_28:
	mov.b32 	%r101, 2;
	shl.b32 	%r102, %r101, %r45;
	setp.lt.u32 	%p22, %r102, %r4;
	@%p22 bra 	$L__BB1_25;
$L__BB1_29:
	setp.ne.s32 	%p23, %r2, 0;
	bar.sync 	0;
	ld.shared.u32 	%r109, [_ZZ27farthestpointsamplingKerneliiiPKfPfPiE7dists_i];
	@%p23 bra 	$L__BB1_31;
	add.s32 	%r103, %r108, %r28;
	mul.wide.s32 	%rd29, %r103, 4;
	add.s64 	%rd30, %rd3, %rd29;
	st.global.u32 	[%rd30], %r109;
$L__BB1_31:
	add.s32 	%r108, %r108, 1;
	setp.ne.s32 	%p24, %r108, %r55;
	@%p24 bra 	$L__BB1_15;
$L__BB1_32:
	add.s32 	%r104, %r104, %r9;
	setp.lt.s32 	%p25, %r104, %r53;
	@%p25 bra 	$L__BB1_3;
$L__BB1_33:
	ret;
$L__BB1_34:
	add.s32 	%r66, %r106, %r3;
	mul.wide.u32 	%rd12, %r66, 4;
	add.s64 	%rd13, %rd1, %rd12;
	mov.b32 	%r67, 2123789977;
	st.global.u32 	[%rd13], %r67;
	add.s32 	%r106, %r106, %r4;
	setp.lt.s32 	%p6, %r106, %r54;
	@%p6 bra 	$L__BB1_34;
	bra.uni 	$L__BB1_6;

}


// ===== COMPILED SASS (sm_100) =====

	.target	sm_100

	.elftype	@"ET_EXEC"


//--------------------- .note.nv.tkinfo           --------------------------
	.section	.note.nv.tkinfo,"",@"SHT_NOTE"
	.sectionflags	@"SHF_NOTE_NV_TKINFO"
	.tkinfo
        /*0018*/ 	.word	0x00000002
        /*0030*/ 	.string	""
        /*0030*/ 	.string	"ptxas"
        /*0030*/ 	.string	"Cuda compilation tools, release 13.0, V13.0.88"
        /*0030*/ 	.string	"Build cuda_13.0.r13.0/compiler.36424714_0"
        /*0030*/ 	.string	"-arch sm_100 -m 64 "



//--------------------- .note.nv.cuinfo           --------------------------
	.section	.note.nv.cuinfo,"",@"SHT_NOTE"
	.sectionflags	@"SHF_NOTE_NV_CUINFO"
        /*0018*/ 	.short	0x0002
        /*001a*/ 	.short	0x0064
        /*001c*/ 	.short	0x0082
	.zero		2


//--------------------- .nv.info                  --------------------------
	.section	.nv.info,"",@"SHT_CUDA_INFO"
	.align	4


	//----- nvinfo : EIATTR_REGCOUNT
	.align		4
        /*0000*/ 	.byte	0x04, 0x2f
        /*0002*/ 	.short	(.L_1 - .L_0)
	.align		4
.L_0:
        /*0004*/ 	.word	index@(_Z11ifps_kernelv)
        /*0008*/ 	.word	0x00000004


	//----- nvinfo : EIATTR_FRAME_SIZE
	.align		4
.L_1:
        /*000c*/ 	.byte	0x04, 0x11
        /*000e*/ 	.short	(.L_3 - .L_2)
	.align		4
.L_2:
        /*0010*/ 	.word	index@(_Z11ifps_kernelv)
        /*0014*/ 	.word	0x00000000


	//----- nvinfo : EIATTR_REGCOUNT
	.align		4
.L_3:
        /*0018*/ 	.byte	0x04, 0x2f
        /*001a*/ 	.short	(.L_5 - .L_4)
	.align		4
.L_4:
        /*001c*/ 	.word	index@(_Z27farthestpointsamplingKerneliiiPKfPfPi)
        /*0020*/ 	.word	0x00000020


	//----- nvinfo : EIATTR_FRAME_SIZE
	.align		4
.L_5:
        /*0024*/ 	.byte	0x04, 0x11
        /*0026*/ 	.short	(.L_7 - .L_6)
	.align		4
.L_6:
        /*0028*/ 	.word	index@(_Z27farthestpointsamplingKerneliiiPKfPfPi)
        /*002c*/ 	.word	0x00000000


	//----- nvinfo : EIATTR_MIN_STACK_SIZE
	.align		4
.L_7:
        /*0030*/ 	.byte	0x04, 0x12
        /*0032*/ 	.short	(.L_9 - .L_8)
	.align		4
.L_8:
        /*0034*/ 	.word	index@(_Z27farthestpointsamplingKerneliiiPKfPfPi)
        /*0038*/ 	.word	0x00000000


	//----- nvinfo : EIATTR_MIN_STACK_SIZE
	.align		4
.L_9:
        /*003c*/ 	.byte	0x04, 0x12
        /*003e*/ 	.short	(.L_11 - .L_10)
	.align		4
.L_10:
        /*0040*/ 	.word	index@(_Z11ifps_kernelv)
        /*0044*/ 	.word	0x00000000
.L_11:


//--------------------- .nv.compat                --------------------------
	.section	.nv.compat,"",@"SHT_CUDA_COMPAT_INFO"
	.align	4
        /*0000*/ 	.byte	0x02, 0x09, 0x00, 0x00, 0x02, 0x02, 0x01, 0x00, 0x02, 0x05, 0x05, 0x00, 0x03, 0x07, 0x01, 0x01
        /*0010*/ 	.byte	0x02, 0x03, 0x00, 0x00, 0x02, 0x06, 0x01, 0x00, 0x04, 0x0b, 0x08, 0x00, 0x09, 0x00, 0x00, 0x00
        /*0020*/ 	.byte	0x00, 0x00, 0x00, 0x00


//--------------------- .nv.info._Z27farthestpointsamplingKerneliiiPKfPfPi --------------------------
	.section	.nv.info._Z27farthestpointsamplingKerneliiiPKfPfPi,"",@"SHT_CUDA_INFO"
	.sectionflags	@""
	.align	4


	//----- nvinfo : EIATTR_CUDA_API_VERSION
	.align		4
        /*0000*/ 	.byte	0x04, 0x37
        /*0002*/ 	.short	(.L_13 - .L_12)
.L_12:
        /*0004*/ 	.word	0x00000082


	//----- nvinfo : EIATTR_KPARAM_INFO
	.align		4
.L_13:
        /*0008*/ 	.byte	0x04, 0x17
        /*000a*/ 	.short	(.L_15 - .L_14)
.L_14:
        /*000c*/ 	.word	0x00000000
        /*0010*/ 	.short	0x0005
        /*0012*/ 	.short	0x0020
        /*0014*/ 	.byte	0x00, 0xf5, 0x21, 0x00


	//----- nvinfo : EIATTR_KPARAM_INFO
	.align		4
.L_15:
        /*0018*/ 	.byte	0x04, 0x17
        /*001a*/ 	.short	(.L_17 - .L_16)
.L_16:
        /*001c*/ 	.word	0x00000000
        /*0020*/ 	.short	0x0004
        /*0022*/ 	.short	0x0018
        /*0024*/ 	.byte	0x00, 0xf5, 0x21, 0x00


	//----- nvinfo : EIATTR_KPARAM_INFO
	.align		4
.L_17:
        /*0028*/ 	.byte	0x04, 0x17
        /*002a*/ 	.short	(.L_19 - .L_18)
.L_18:
        /*002c*/ 	.word	0x00000000
        /*0030*/ 	.short	0x0003
        /*0032*/ 	.short	0x0010
        /*0034*/ 	.byte	0x00, 0xf5, 0x21, 0x00


	//----- nvinfo : EIATTR_KPARAM_INFO
	.align		4
.L_19:
        /*0038*/ 	.byte	0x04, 0x17
        /*003a*/ 	.short	(.L_21 - .L_20)
.L_20:
        /*003c*/ 	.word	0x00000000
        /*0040*/ 	.short	0x0002
        /*0042*/ 	.short	0x0008
        /*0044*/ 	.byte	0x00, 0xf0, 0x11, 0x00


	//----- nvinfo : EIATTR_KPARAM_INFO
	.align		4
.L_21:
        /*0048*/ 	.byte	0x04, 0x17
        /*004a*/ 	.short	(.L_23 - .L_22)
.L_22:
        /*004c*/ 	.word	0x00000000
        /*0050*/ 	.short	0x0001
        /*0052*/ 	.short	0x0004
        /*0054*/ 	.byte	0x00, 0xf0, 0x11, 0x00


	//----- nvinfo : EIATTR_KPARAM_INFO
	.align		4
.L_23:
        /*0058*/ 	.byte	0x04, 0x17
        /*005a*/ 	.short	(.L_25 - .L_24)
.L_24:
        /*005c*/ 	.word	0x00000000
        /*0060*/ 	.short	0x0000
        /*0062*/ 	.short	0x0000
        /*0064*/ 	.byte	0x00, 0xf0, 0x11, 0x00


	//----- nvinfo : EIATTR_SPARSE_MMA_MASK
	.align		4
.L_25:
        /*0068*/ 	.byte	0x03, 0x50
        /*006a*/ 	.short	0x0000


	//----- nvinfo : EIATTR_MAXREG_COUNT
	.align		4
        /*006c*/ 	.byte	0x03, 0x1b
        /*006e*/ 	.short	0x00ff


	//----- nvinfo : EIATTR_NUM_BARRIERS
	.align		4
        /*0070*/ 	.byte	0x02, 0x4c
        /*0072*/ 	.byte	0x01
	.zero		1


	//----- nvinfo : EIATTR_MERCURY_ISA_VERSION
	.align		4
        /*0074*/ 	.byte	0x03, 0x5f
        /*0076*/ 	.short	0x0101


	//----- nvinfo : EIATTR_VRC_CTA_INIT_COUNT
	.align		4
        /*0078*/ 	.byte	0x02, 0x4a
	.zero		1
	.zero		1


	//----- nvinfo : EIATTR_EXIT_INSTR_OFFSETS
	.align		4
        /*007c*/ 	.byte	0x04, 0x1c
        /*007e*/ 	.short	(.L_27 - .L_26)


	//   ....[0]....
.L_26:
        /*0080*/ 	.word	0x00000030


	//   ....[1]....
        /*0084*/ 	.word	0x00000070


	//   ....[2]....
        /*0088*/ 	.word	0x00001010


	//----- nvinfo : EIATTR_CRS_STACK_SIZE
	.align		4
.L_27:
        /*008c*/ 	.byte	0x04, 0x1e
        /*008e*/ 	.short	(.L_29 - .L_28)
.L_28:
        /*0090*/ 	.word	0x00000000


	//----- nvinfo : EIATTR_CBANK_PARAM_SIZE
	.align		4
.L_29:
        /*0094*/ 	.byte	0x03, 0x19
        /*0096*/ 	.short	0x0028


	//----- nvinfo : EIATTR_PARAM_CBANK
	.align		4
        /*0098*/ 	.byte	0x04, 0x0a
        /*009a*/ 	.short	(.L_31 - .L_30)
	.align		4
.L_30:
        /*009c*/ 	.word	index@(.nv.constant0._Z27farthestpointsamplingKerneliiiPKfPfPi)
        /*00a0*/ 	.short	0x0380
        /*00a2*/ 	.short	0x0028


	//----- nvinfo : EIATTR_SW_WAR
	.align		4
.L_31:
        /*00a4*/ 	.byte	0x04, 0x36
        /*00a6*/ 	.short	(.L_33 - .L_32)
.L_32:
        /*00a8*/ 	.word	0x00000008
.L_33:


//--------------------- .nv.info._Z11ifps_kernelv --------------------------
	.section	.nv.info._Z11ifps_kernelv,"",@"SHT_CUDA_INFO"
	.sectionflags	@""
	.align	4


	//----- nvinfo : EIATTR_CUDA_API_VERSION
	.align		4
        /*0000*/ 	.byte	0x04, 0x37
        /*0002*/ 	.short	(.L_35 - .L_34)
.L_34:
        /*0004*/ 	.word	0x00000082


	//----- nvinfo : EIATTR_SPARSE_MMA_MASK
	.align		4
.L_35:
        /*0008*/ 	.byte	0x03, 0x50
        /*000a*/ 	.short	0x0000


	//----- nvinfo : EIATTR_MAXREG_COUNT
	.align		4
        /*000c*/ 	.byte	0x03, 0x1b
        /*000e*/ 	.short	0x00ff


	//----- nvinfo : EIATTR_MERCURY_ISA_VERSION
	.align		4
        /*0010*/ 	.byte	0x03, 0x5f
        /*0012*/ 	.short	0x0101


	//----- nvinfo : EIATTR_VRC_CTA_INIT_COUNT
	.align		4
        /*0014*/ 	.byte	0x02, 0x4a
	.zero		1
	.zero		1


	//----- nvinfo : EIATTR_EXIT_INSTR_OFFSETS
	.align		4
        /*0018*/ 	.byte	0x04, 0x1c
        /*001a*/ 	.short	(.L_37 - .L_36)


	//   ....[0]....
.L_36:
        /*001c*/ 	.word	0x00000010


	//----- nvinfo : EIATTR_SW_WAR
	.align		4
.L_37:
        /*0020*/ 	.byte	0x04, 0x36
        /*0022*/ 	.short	(.L_39 - .L_38)
.L_38:
        /*0024*/ 	.word	0x00000008
.L_39:


//--------------------- .nv.callgraph             --------------------------
	.section	.nv.callgraph,"",@"SHT_CUDA_CALLGRAPH"
	.align	4
	.sectionentsize	8
	.align		4
        /*0000*/ 	.word	0x00000000
	.align		4
        /*0004*/ 	.word	0xffffffff
	.align		4
        /*0008*/ 	.word	0x00000000
	.align		4
        /*000c*/ 	.word	0xfffffffe
	.align		4
        /*0010*/ 	.word	0x00000000
	.align		4
        /*0014*/ 	.word	0xfffffffd
	.align		4
        /*0018*/ 	.word	0x00000000
	.align		4
        /*001c*/ 	.word	0xfffffffc


//--------------------- .text._Z27farthestpointsamplingKerneliiiPKfPfPi --------------------------
	.section	.text._Z27farthestpointsamplingKerneliiiPKfPfPi,"ax",@progbits
	.align	128
        .global         _Z27farthestpointsamplingKerneliiiPKfPfPi
        .type           _Z27farthestpointsamplingKerneliiiPKfPfPi,@function
        .size           _Z27farthestpointsamplingKerneliiiPKfPfPi,(.L_x_20 - _Z27farthestpointsamplingKerneliiiPKfPfPi)
        .other          _Z27farthestpointsamplingKerneliiiPKfPfPi,@"STO_CUDA_ENTRY STV_DEFAULT"
_Z27farthestpointsamplingKerneliiiPKfPfPi:
.text._Z27farthestpointsamplingKerneliiiPKfPfPi:
[----:B------:R-:W-:Y:S08]  /*0000*/  LDC R1, c[0x0][0x37c] ;  /* 0x0000df00ff017b82 */ /* 0x000ff00000000800 */
[----:B------:R-:W0:Y:S02]  /*0010*/  LDC R0, c[0x0][0x388] ;  /* 0x0000e200ff007b82 */ /* 0x000e240000000800 */
[----:B0-----:R-:W-:-:S13]  /*0020*/  ISETP.GE.AND P0, PT, R0, 0x1, PT ;  /* 0x000000010000780c */ /* 0x001fda0003f06270 */
[----:B------:R-:W-:Y:S05]  /*0030*/  @!P0 EXIT ;  /* 0x000000000000894d */ /* 0x000fea0003800000 */
[----:B------:R-:W0:Y:S08]  /*0040*/  S2UR UR4, SR_CTAID.X ;  /* 0x00000000000479c3 */ /* 0x000e300000002500 */
[----:B------:R-:W0:Y:S02]  /*0050*/  LDC R0, c[0x0][0x380] ;  /* 0x0000e000ff007b82 */ /* 0x000e240000000800 */
[----:B0-----:R-:W-:-:S13]  /*0060*/  ISETP.LE.AND P0, PT, R0, UR4, PT ;  /* 0x0000000400007c0c */ /* 0x001fda000bf03270 */
[----:B------:R-:W-:Y:S05]  /*0070*/  @P0 EXIT ;  /* 0x000000000000094d */ /* 0x000fea0003800000 */
[----:B------:R-:W0:Y:S01]  /*0080*/  LDC R5, c[0x0][0x360] ;  /* 0x0000d800ff057b82 */ /* 0x000e220000000800 */
[----:B------:R-:W1:Y:S01]  /*0090*/  S2R R4, SR_TID.X ;  /* 0x0000000000047919 */ /* 0x000e620000002100 */
[----:B------:R-:W2:Y:S01]  /*00a0*/  LDCU.64 UR10, c[0x0][0x358] ;  /* 0x00006b00ff0a77ac */ /* 0x000ea20008000a00 */
[----:B------:R-:W3:Y:S05]  /*00b0*/  LDCU UR9, c[0x0][0x370] ;  /* 0x00006e00ff0977ac */ /* 0x000eea0008000800 */
[----:B------:R-:W4:Y:S01]  /*00c0*/  LDC R9, c[0x0][0x384] ;  /* 0x0000e100ff097b82 */ /* 0x000f220000000800 */
[----:B------:R-:W-:Y:S01]  /*00d0*/  UMOV UR7, UR4 ;  /* 0x0000000400077c82 */ /* 0x000fe20008000000 */
[----:B0-----:R-:W0:Y:S01]  /*00e0*/  I2F.U32.RP R6, R5 ;  /* 0x0000000500067306 */ /* 0x001e220000209000 */
[----:B------:R-:W-:-:S02]  /*00f0*/  ISETP.NE.U32.AND P2, PT, R5, RZ, PT ;  /* 0x000000ff0500720c */ /* 0x000fc40003f45070 */
[C---:B----4-:R-:W-:Y:S01]  /*0100*/  VIMNMX R0, PT, PT, R9.reuse, 0xc00, PT ;  /* 0x00000c0009007848 */ /* 0x050fe20003fe0100 */
[----:B-1----:R-:W-:Y:S02]  /*0110*/  IMAD.IADD R7, R4, 0x1, R5 ;  /* 0x0000000104077824 */ /* 0x002fe400078e0205 */
[----:B------:R-:W-:Y:S02]  /*0120*/  IMAD R17, R9, 0x3, RZ ;  /* 0x0000000309117824 */ /* 0x000fe400078e02ff */
[----:B------:R-:W-:Y:S01]  /*0130*/  IMAD R0, R0, 0x3, RZ ;  /* 0x0000000300007824 */ /* 0x000fe200078e02ff */
[----:B0-----:R-:W0:Y:S04]  /*0140*/  MUFU.RCP R6, R6 ;  /* 0x0000000600067308 */ /* 0x001e280000001000 */
[----:B------:R-:W-:-:S02]  /*0150*/  ISETP.GE.AND P0, PT, R7, R0, PT ;  /* 0x000000000700720c */ /* 0x000fc40003f06270 */
[----:B------:R-:W-:Y:S01]  /*0160*/  VIMNMX R0, PT, PT, R0, R7, !PT ;  /* 0x0000000700007248 */ /* 0x000fe20007fe0100 */
[----:B0-----:R-:W-:Y:S01]  /*0170*/  VIADD R2, R6, 0xffffffe ;  /* 0x0ffffffe06027836 */ /* 0x001fe20000000000 */
[----:B------:R-:W-:-:S03]  /*0180*/  SEL R6, RZ, 0x1, P0 ;  /* 0x00000001ff067807 */ /* 0x000fc60000000000 */
[----:B------:R0:W1:Y:S01]  /*0190*/  F2I.FTZ.U32.TRUNC.NTZ R3, R2 ;  /* 0x0000000200037305 */ /* 0x000062000021f000 */
[----:B------:R-:W-:Y:S01]  /*01a0*/  IADD3 R0, PT, PT, R0, -R7, -R6 ;  /* 0x8000000700007210 */ /* 0x000fe20007ffe806 */
[----:B0-----:R-:W-:Y:S02]  /*01b0*/  HFMA2 R2, -RZ, RZ, 0, 0 ;  /* 0x00000000ff027431 */ /* 0x001fe400000001ff */
[----:B-1----:R-:W-:-:S04]  /*01c0*/  IMAD.MOV R8, RZ, RZ, -R3 ;  /* 0x000000ffff087224 */ /* 0x002fc800078e0a03 */
[----:B------:R-:W-:-:S04]  /*01d0*/  IMAD R11, R8, R5, RZ ;  /* 0x00000005080b7224 */ /* 0x000fc800078e02ff */
[----:B------:R-:W-:-:S06]  /*01e0*/  IMAD.HI.U32 R3, R3, R11, R2 ;  /* 0x0000000b03037227 */ /* 0x000fcc00078e0002 */
[----:B------:R-:W-:-:S04]  /*01f0*/  IMAD.HI.U32 R3, R3, R0, RZ ;  /* 0x0000000003037227 */ /* 0x000fc800078e00ff */
[----:B------:R-:W-:-:S04]  /*0200*/  IMAD.MOV R2, RZ, RZ, -R3 ;  /* 0x000000ffff027224 */ /* 0x000fc800078e0a03 */
[----:B------:R-:W-:Y:S01]  /*0210*/  IMAD R0, R5, R2, R0 ;  /* 0x0000000205007224 */ /* 0x000fe200078e0200 */
[----:B------:R-:W-:-:S04]  /*0220*/  SHF.L.U32 R2, R4, 0x1, RZ ;  /* 0x0000000104027819 */ /* 0x000fc800000006ff */
[----:B------:R-:W-:-:S13]  /*0230*/  ISETP.GE.U32.AND P0, PT, R0, R5, PT ;  /* 0x000000050000720c */ /* 0x000fda0003f06070 */
[----:B------:R-:W-:Y:S01]  /*0240*/  @P0 IMAD.IADD R0, R0, 0x1, -R5 ;  /* 0x0000000100000824 */ /* 0x000fe200078e0a05 */
[----:B------:R-:W-:-:S04]  /*0250*/  @P0 IADD3 R3, PT, PT, R3, 0x1, RZ ;  /* 0x0000000103030810 */ /* 0x000fc80007ffe0ff */
[----:B------:R-:W-:Y:S01]  /*0260*/  ISETP.GE.U32.AND P1, PT, R0, R5, PT ;  /* 0x000000050000720c */ /* 0x000fe20003f26070 */
[----:B------:R-:W-:-:S12]  /*0270*/  IMAD R0, R9, UR4, R4 ;  /* 0x0000000409007c24 */ /* 0x000fd8000f8e0204 */
[----:B------:R-:W-:Y:S01]  /*0280*/  @P1 VIADD R3, R3, 0x1 ;  /* 0x0000000103031836 */ /* 0x000fe20000000000 */
[----:B------:R-:W-:-:S05]  /*0290*/  @!P2 LOP3.LUT R3, RZ, R5, RZ, 0x33, !PT ;  /* 0x00000005ff03a212 */ /* 0x000fca00078e33ff */
[----:B--23--:R-:W-:-:S07]  /*02a0*/  IMAD.IADD R3, R6, 0x1, R3 ;  /* 0x0000000106037824 */ /* 0x00cfce00078e0203 */
.L_x_17:
[C---:B------:R-:W-:Y:S01]  /*02b0*/  ISETP.NE.AND P0, PT, R4.reuse, RZ, PT ;  /* 0x000000ff0400720c */ /* 0x040fe20003f05270 */
[----:B01----:R-:W0:Y:S01]  /*02c0*/  LDC R13, c[0x0][0x384] ;  /* 0x0000e100ff0d7b82 */ /* 0x003e220000000800 */
[----:B------:R-:W-:Y:S11]  /*02d0*/  BSSY.RECONVERGENT B0, `(.L_x_0) ;  /* 0x0000011000007945 */ /* 0x000ff60003800200 */
[----:B------:R-:W1:Y:S08]  /*02e0*/  @!P0 LDC R9, c[0x0][0x388] ;  /* 0x0000e200ff098b82 */ /* 0x000e700000000800 */
[----:B--2---:R-:W2:Y:S01]  /*02f0*/  @!P0 LDC.64 R6, c[0x0][0x3a0] ;  /* 0x0000e800ff068b82 */ /* 0x004ea20000000a00 */
[----:B0-----:R-:W-:Y:S01]  /*0300*/  ISETP.GE.AND P1, PT, R4, R13, PT ;  /* 0x0000000d0400720c */ /* 0x001fe20003f26270 */
[----:B-1----:R-:W-:-:S04]  /*0310*/  @!P0 IMAD R9, R9, UR4, RZ ;  /* 0x0000000409098c24 */ /* 0x002fc8000f8e02ff */
[----:B--2---:R-:W-:-:S05]  /*0320*/  @!P0 IMAD.WIDE R6, R9, 0x4, R6 ;  /* 0x0000000409068825 */ /* 0x004fca00078e0206 */
[----:B------:R0:W-:Y:S03]  /*0330*/  @!P0 STG.E desc[UR10][R6.64], RZ ;  /* 0x000000ff06008986 */ /* 0x0001e6000c10190a */
[----:B------:R-:W-:Y:S05]  /*0340*/  @P1 BRA `(.L_x_1) ;  /* 0x0000000000241947 */ /* 0x000fea0003800000 */
[----:B------:R-:W1:Y:S01]  /*0350*/  LDC.64 R8, c[0x0][0x398] ;  /* 0x0000e600ff087b82 */ /* 0x000e620000000a00 */
[----:B------:R-:W-:Y:S02]  /*0360*/  IMAD.MOV.U32 R10, RZ, RZ, R4 ;  /* 0x000000ffff0a7224 */ /* 0x000fe400078e0004 */
[----:B------:R-:W-:-:S07]  /*0370*/  IMAD.MOV.U32 R11, RZ, RZ, 0x7e967699 ;  /* 0x7e967699ff0b7424 */ /* 0x000fce00078e00ff */
.L_x_2:
[----:B0-2---:R-:W-:Y:S01]  /*0380*/  IMAD R7, R13, UR7, R10 ;  /* 0x000000070d077c24 */ /* 0x005fe2000f8e020a */
[----:B------:R-:W-:-:S03]  /*0390*/  IADD3 R10, PT, PT, R5, R10, RZ ;  /* 0x0000000a050a7210 */ /* 0x000fc60007ffe0ff */
[----:B-1----:R-:W-:Y:S01]  /*03a0*/  IMAD.WIDE.U32 R6, R7, 0x4, R8 ;  /* 0x0000000407067825 */ /* 0x002fe200078e0008 */
[----:B------:R-:W-:-:S04]  /*03b0*/  ISETP.GE.AND P0, PT, R10, R13, PT ;  /* 0x0000000d0a00720c */ /* 0x000fc80003f06270 */
[----:B------:R2:W-:Y:S09]  /*03c0*/  STG.E desc[UR10][R6.64], R11 ;  /* 0x0000000b06007986 */ /* 0x0005f2000c10190a */
[----:B------:R-:W-:Y:S05]  /*03d0*/  @!P0 BRA `(.L_x_2) ;  /* 0xfffffffc00e88947 */ /* 0x000fea000383ffff */
.L_x_1:
[----:B------:R-:W-:Y:S05]  /*03e0*/  BSYNC.RECONVERGENT B0 ;  /* 0x0000000000007941 */ /* 0x000fea0003800200 */
.L_x_0:
[----:B------:R-:W1:Y:S01]  /*03f0*/  LDCU UR5, c[0x0][0x384] ;  /* 0x00007080ff0577ac */ /* 0x000e620008000800 */
[----:B------:R-:W-:Y:S01]  /*0400*/  BSSY.RECONVERGENT B0, `(.L_x_3) ;  /* 0x0000046000007945 */ /* 0x000fe20003800200 */
[----:B-1----:R-:W-:-:S04]  /*0410*/  UISETP.LT.AND UP0, UPT, UR5, 0xc00, UPT ;  /* 0x00000c000500788c */ /* 0x002fc8000bf01270 */
[----:B------:R-:W-:-:S04]  /*0420*/  USEL UR5, UR5, 0xc00, UP0 ;  /* 0x00000c0005057887 */ /* 0x000fc80008000000 */
[----:B------:R-:W-:-:S06]  /*0430*/  UIMAD UR5, UR5, 0x3, URZ ;  /* 0x00000003050578a4 */ /* 0x000fcc000f8e02ff */
[----:B------:R-:W-:-:S13]  /*0440*/  ISETP.GE.AND P0, PT, R4, UR5, PT ;  /* 0x0000000504007c0c */ /* 0x000fda000bf06270 */
[----:B------:R-:W-:Y:S05]  /*0450*/  @P0 BRA `(.L_x_4) ;  /* 0x0000000400000947 */ /* 0x000fea0003800000 */
[C---:B------:R-:W-:Y:S01]  /*0460*/  LOP3.LUT R12, R3.reuse, 0x3, RZ, 0xc0, !PT ;  /* 0x00000003030c7812 */ /* 0x040fe200078ec0ff */
[----:B------:R-:W-:Y:S01]  /*0470*/  BSSY.RECONVERGENT B1, `(.L_x_5) ;  /* 0x0000021000017945 */ /* 0x000fe20003800200 */
[----:B------:R-:W-:Y:S01]  /*0480*/  ISETP.GE.U32.AND P0, PT, R3, 0x3, PT ;  /* 0x000000030300780c */ /* 0x000fe20003f06070 */
[----:B0-2---:R-:W-:Y:S01]  /*0490*/  IMAD.SHL.U32 R6, R5, 0x4, RZ ;  /* 0x0000000405067824 */ /* 0x005fe200078e00ff */
[----:B------:R-:W-:Y:S01]  /*04a0*/  ISETP.NE.AND P1, PT, R12, 0x3, PT ;  /* 0x000000030c00780c */ /* 0x000fe20003f25270 */
[----:B------:R-:W-:Y:S02]  /*04b0*/  IMAD R7, R17, UR4, RZ ;  /* 0x0000000411077c24 */ /* 0x000fe4000f8e02ff */
[----:B------:R-:W-:-:S10]  /*04c0*/  IMAD.MOV.U32 R16, RZ, RZ, R4 ;  /* 0x000000ffff107224 */ /* 0x000fd400078e0004 */
[----:B------:R-:W-:Y:S05]  /*04d0*/  @!P1 BRA `(.L_x_6) ;  /* 0x0000000000689947 */ /* 0x000fea0003800000 */
[----:B------:R-:W0:Y:S01]  /*04e0*/  LDC.64 R8, c[0x0][0x390] ;  /* 0x0000e400ff087b82 */ /* 0x000e220000000a00 */
[----:B------:R-:W-:-:S05]  /*04f0*/  IADD3 R11, PT, PT, R7, R4, RZ ;  /* 0x00000004070b7210 */ /* 0x000fca0007ffe0ff */
[----:B0-----:R-:W-:-:S05]  /*0500*/  IMAD.WIDE R8, R11, 0x4, R8 ;  /* 0x000000040b087825 */ /* 0x001fca00078e0208 */
[----:B------:R-:W2:Y:S01]  /*0510*/  LDG.E.CONSTANT R10, desc[UR10][R8.64] ;  /* 0x0000000a080a7981 */ /* 0x000ea2000c1e9900 */
[----:B------:R-:W0:Y:S01]  /*0520*/  S2UR UR8, SR_CgaCtaId ;  /* 0x00000000000879c3 */ /* 0x000e220000008800 */
[----:B------:R-:W-:Y:S01]  /*0530*/  UMOV UR6, 0x400 ;  /* 0x0000040000067882 */ /* 0x000fe20000000000 */
[----:B------:R-:W-:Y:S01]  /*0540*/  ISETP.NE.AND P1, PT, R12, RZ, PT ;  /* 0x000000ff0c00720c */ /* 0x000fe20003f25270 */
[----:B------:R-:W-:Y:S01]  /*0550*/  UIADD3 UR6, UPT, UPT, UR6, 0x1000, URZ ;  /* 0x0000100006067890 */ /* 0x000fe2000fffe0ff */
[----:B------:R-:W-:-:S03]  /*0560*/  IMAD.IADD R16, R4, 0x1, R5 ;  /* 0x0000000104107824 */ /* 0x000fc600078e0205 */
[----:B0-----:R-:W-:-:S06]  /*0570*/  ULEA UR6, UR8, UR6, 0x18 ;  /* 0x0000000608067291 */ /* 0x001fcc000f8ec0ff */
[----:B------:R-:W-:-:S05]  /*0580*/  LEA R13, R4, UR6, 0x2 ;  /* 0x00000006040d7c11 */ /* 0x000fca000f8e10ff */
[----:B--2---:R0:W-:Y:S01]  /*0590*/  STS [R13], R10 ;  /* 0x0000000a0d007388 */ /* 0x0041e20000000800 */
[----:B------:R-:W-:Y:S05]  /*05a0*/  @!P1 BRA `(.L_x_6) ;  /* 0x0000000000349947 */ /* 0x000fea0003800000 */
[----:B------:R-:W-:Y:S02]  /*05b0*/  ISETP.NE.AND P1, PT, R12, 0x1, PT ;  /* 0x000000010c00780c */ /* 0x000fe40003f25270 */
[----:B------:R-:W-:-:S05]  /*05c0*/  IADD3 R8, P2, PT, R6, R8, RZ ;  /* 0x0000000806087210 */ /* 0x000fca0007f5e0ff */
[----:B------:R-:W-:-:S06]  /*05d0*/  IMAD.X R9, RZ, RZ, R9, P2 ;  /* 0x000000ffff097224 */ /* 0x000fcc00010e0609 */
[----:B0-----:R-:W-:Y:S02]  /*05e0*/  @P1 IADD3 R10, P2, PT, R6, R8, RZ ;  /* 0x00000008060a1210 */ /* 0x001fe40007f5e0ff */
[----:B------:R-:W2:Y:S02]  /*05f0*/  LDG.E.CONSTANT R8, desc[UR10][R8.64] ;  /* 0x0000000a08087981 */ /* 0x000ea4000c1e9900 */
[----:B------:R-:W-:-:S05]  /*0600*/  @P1 IADD3.X R11, PT, PT, RZ, R9, RZ, P2, !PT ;  /* 0x00000009ff0b1210 */ /* 0x000fca00017fe4ff */
[----:B------:R-:W3:Y:S01]  /*0610*/  @P1 LDG.E.CONSTANT R10, desc[UR10][R10.64] ;  /* 0x0000000a0a0a1981 */ /* 0x000ee2000c1e9900 */
[----:B------:R-:W-:-:S04]  /*0620*/  IMAD.IADD R15, R13, 0x1, R6 ;  /* 0x000000010d0f7824 */ /* 0x000fc800078e0206 */
[----:B------:R-:W-:Y:S01]  /*0630*/  @P1 IMAD.IADD R13, R6, 0x1, R15 ;  /* 0x00000001060d1824 */ /* 0x000fe200078e020f */
[----:B------:R-:W-:-:S05]  /*0640*/  IADD3 R16, PT, PT, R16, R5, RZ ;  /* 0x0000000510107210 */ /* 0x000fca0007ffe0ff */
[----:B------:R-:W-:Y:S01]  /*0650*/  @P1 IMAD.IADD R16, R16, 0x1, R5 ;  /* 0x0000000110101824 */ /* 0x000fe200078e0205 */
[----:B--2---:R1:W-:Y:S04]  /*0660*/  STS [R15], R8 ;  /* 0x000000080f007388 */ /* 0x0043e80000000800 */
[----:B---3--:R1:W-:Y:S02]  /*0670*/  @P1 STS [R13], R10 ;  /* 0x0000000a0d001388 */ /* 0x0083e40000000800 */
.L_x_6:
[----:B------:R-:W-:Y:S05]  /*0680*/  BSYNC.RECONVERGENT B1 ;  /* 0x0000000000017941 */ /* 0x000fea0003800200 */
.L_x_5:
[----:B------:R-:W-:Y:S05]  /*0690*/  @!P0 BRA `(.L_x_4) ;  /* 0x0000000000708947 */ /* 0x000fea0003800000 */
[----:B------:R-:W2:Y:S01]  /*06a0*/  S2R R11, SR_CgaCtaId ;  /* 0x00000000000b7919 */ /* 0x000ea20000008800 */
[----:B-1----:R-:W1:Y:S01]  /*06b0*/  LDC.64 R8, c[0x0][0x390] ;  /* 0x0000e400ff087b82 */ /* 0x002e620000000a00 */
[----:B0-----:R-:W-:-:S05]  /*06c0*/  MOV R10, 0x400 ;  /* 0x00000400000a7802 */ /* 0x001fca0000000f00 */
[----:B------:R-:W-:-:S05]  /*06d0*/  VIADD R10, R10, 0x1000 ;  /* 0x000010000a0a7836 */ /* 0x000fca0000000000 */
[----:B--2---:R-:W-:-:S07]  /*06e0*/  LEA R29, R11, R10, 0x18 ;  /* 0x0000000a0b1d7211 */ /* 0x004fce00078ec0ff */
.L_x_7:
[----:B------:R-:W-:-:S05]  /*06f0*/  IADD3 R19, PT, PT, R7, R16, RZ ;  /* 0x0000001007137210 */ /* 0x000fca0007ffe0ff */
[----:B01----:R-:W-:-:S03]  /*0700*/  IMAD.WIDE R18, R19, 0x4, R8 ;  /* 0x0000000413127825 */ /* 0x003fc600078e0208 */
[----:B------:R-:W-:-:S03]  /*0710*/  IADD3 R14, P0, PT, R6, R18, RZ ;  /* 0x00000012060e7210 */ /* 0x000fc60007f1e0ff */
[----:B------:R-:W2:Y:S02]  /*0720*/  LDG.E.CONSTANT R18, desc[UR10][R18.64] ;  /* 0x0000000a12127981 */ /* 0x000ea4000c1e9900 */
[----:B------:R-:W-:Y:S01]  /*0730*/  IMAD.X R15, RZ, RZ, R19, P0 ;  /* 0x000000ffff0f7224 */ /* 0x000fe200000e0613 */
[----:B------:R-:W-:-:S04]  /*0740*/  IADD3 R12, P0, PT, R6, R14, RZ ;  /* 0x0000000e060c7210 */ /* 0x000fc80007f1e0ff */
[----:B------:R-:W3:Y:S01]  /*0750*/  LDG.E.CONSTANT R14, desc[UR10][R14.64] ;  /* 0x0000000a0e0e7981 */ /* 0x000ee2000c1e9900 */
[----:B------:R-:W-:Y:S01]  /*0760*/  IMAD.X R13, RZ, RZ, R15, P0 ;  /* 0x000000ffff0d7224 */ /* 0x000fe200000e060f */
[----:B------:R-:W-:-:S04]  /*0770*/  IADD3 R10, P0, PT, R6, R12, RZ ;  /* 0x0000000c060a7210 */ /* 0x000fc80007f1e0ff */
[----:B------:R-:W-:Y:S01]  /*0780*/  IADD3.X R11, PT, PT, RZ, R13, RZ, P0, !PT ;  /* 0x0000000dff0b7210 */ /* 0x000fe200007fe4ff */
[----:B------:R-:W4:Y:S04]  /*0790*/  LDG.E.CONSTANT R12, desc[UR10][R12.64] ;  /* 0x0000000a0c0c7981 */ /* 0x000f28000c1e9900 */
[----:B------:R-:W5:Y:S01]  /*07a0*/  LDG.E.CONSTANT R10, desc[UR10][R10.64] ;  /* 0x0000000a0a0a7981 */ /* 0x000f62000c1e9900 */
[----:B------:R-:W-:-:S04]  /*07b0*/  IMAD R21, R16, 0x4, R29 ;  /* 0x0000000410157824 */ /* 0x000fc800078e021d */
[----:B------:R-:W-:-:S05]  /*07c0*/  IMAD.IADD R23, R6, 0x1, R21 ;  /* 0x0000000106177824 */ /* 0x000fca00078e0215 */
[----:B------:R-:W-:-:S05]  /*07d0*/  IADD3 R25, PT, PT, R6, R23, RZ ;  /* 0x0000001706197210 */ /* 0x000fca0007ffe0ff */
[C---:B------:R-:W-:Y:S02]  /*07e0*/  IMAD.IADD R27, R6.reuse, 0x1, R25 ;  /* 0x00000001061b7824 */ /* 0x040fe400078e0219 */
[----:B------:R-:W-:-:S05]  /*07f0*/  IMAD.IADD R16, R6, 0x1, R16 ;  /* 0x0000000106107824 */ /* 0x000fca00078e0210 */
[----:B------:R-:W-:Y:S01]  /*0800*/  ISETP.GE.AND P0, PT, R16, UR5, PT ;  /* 0x0000000510007c0c */ /* 0x000fe2000bf06270 */
[----:B--2---:R0:W-:Y:S04]  /*0810*/  STS [R21], R18 ;  /* 0x0000001215007388 */ /* 0x0041e80000000800 */
[----:B---3--:R0:W-:Y:S04]  /*0820*/  STS [R23], R14 ;  /* 0x0000000e17007388 */ /* 0x0081e80000000800 */
[----:B----4-:R0:W-:Y:S04]  /*0830*/  STS [R25], R12 ;  /* 0x0000000c19007388 */ /* 0x0101e80000000800 */
[----:B-----5:R0:W-:Y:S01]  /*0840*/  STS [R27], R10 ;  /* 0x0000000a1b007388 */ /* 0x0201e20000000800 */
[----:B------:R-:W-:Y:S05]  /*0850*/  @!P0 BRA `(.L_x_7) ;  /* 0xfffffffc00a48947 */ /* 0x000fea000383ffff */
.L_x_4:
[----:B------:R-:W-:Y:S05]  /*0860*/  BSYNC.RECONVERGENT B0 ;  /* 0x0000000000007941 */ /* 0x000fea0003800200 */
.L_x_3:
[----:B------:R-:W3:Y:S02]  /*0870*/  LDCU UR5, c[0x0][0x388] ;  /* 0x00007100ff0577ac */ /* 0x000ee40008000800 */
[----:B---3--:R-:W-:Y:S01]  /*0880*/  UISETP.NE.AND UP0, UPT, UR5, 0x1, UPT ;  /* 0x000000010500788c */ /* 0x008fe2000bf05270 */
[----:B------:R-:W-:Y:S08]  /*0890*/  BAR.SYNC.DEFER_BLOCKING 0x0 ;  /* 0x0000000000007b1d */ /* 0x000ff00000010000 */
[----:B------:R-:W-:Y:S05]  /*08a0*/  BRA.U !UP0, `(.L_x_8) ;  /* 0x0000000508c87547 */ /* 0x000fea000b800000 */
[----:B------:R-:W-:Y:S02]  /*08b0*/  HFMA2 R9, -RZ, RZ, 0, 0 ;  /* 0x00000000ff097431 */ /* 0x000fe400000001ff */
[----:B01----:R-:W-:-:S07]  /*08c0*/  IMAD.MOV.U32 R10, RZ, RZ, 0x1 ;  /* 0x00000001ff0a7424 */ /* 0x003fce00078e00ff */
.L_x_16:
[----:B------:R-:W0:Y:S01]  /*08d0*/  LDCU UR5, c[0x0][0x384] ;  /* 0x00007080ff0577ac */ /* 0x000e220008000800 */
[----:B--2---:R-:W1:Y:S01]  /*08e0*/  LDC.64 R6, c[0x0][0x390] ;  /* 0x0000e400ff067b82 */ /* 0x004e620000000a00 */
[----:B------:R-:W-:Y:S01]  /*08f0*/  IMAD R19, R17, UR4, RZ ;  /* 0x0000000411137c24 */ /* 0x000fe2000f8e02ff */
[----:B------:R-:W-:Y:S01]  /*0900*/  BSSY.RECONVERGENT B0, `(.L_x_9) ;  /* 0x0000034000007945 */ /* 0x000fe20003800200 */
[----:B------:R-:W-:Y:S01]  /*0910*/  IMAD.MOV.U32 R13, RZ, RZ, -0x40800000 ;  /* 0xbf800000ff0d7424 */ /* 0x000fe200078e00ff */
[----:B------:R-:W-:Y:S01]  /*0920*/  MOV R14, RZ ;  /* 0x000000ff000e7202 */ /* 0x000fe20000000f00 */
[----:B------:R-:W-:Y:S01]  /*0930*/  IMAD R9, R9, 0x3, R19 ;  /* 0x0000000309097824 */ /* 0x000fe200078e0213 */
[----:B0-----:R-:W-:Y:S01]  /*0940*/  ISETP.GE.AND P0, PT, R4, UR5, PT ;  /* 0x0000000504007c0c */ /* 0x001fe2000bf06270 */
[----:B------:R-:W0:Y:S02]  /*0950*/  LDCU UR5, c[0x0][0x384] ;  /* 0x00007080ff0577ac */ /* 0x000e240008000800 */
[----:B-1----:R-:W-:-:S10]  /*0960*/  IMAD.WIDE R6, R9, 0x4, R6 ;  /* 0x0000000409067825 */ /* 0x002fd400078e0206 */
[----:B0-----:R-:W-:Y:S05]  /*0970*/  @P0 BRA `(.L_x_10) ;  /* 0x0000000000b00947 */ /* 0x001fea0003800000 */
[----:B------:R0:W5:Y:S04]  /*0980*/  LDG.E.CONSTANT R11, desc[UR10][R6.64] ;  /* 0x0000000a060b7981 */ /* 0x000168000c1e9900 */
[----:B------:R0:W5:Y:S04]  /*0990*/  LDG.E.CONSTANT R12, desc[UR10][R6.64+0x4] ;  /* 0x0000040a060c7981 */ /* 0x000168000c1e9900 */
[----:B------:R0:W5:Y:S01]  /*09a0*/  LDG.E.CONSTANT R16, desc[UR10][R6.64+0x8] ;  /* 0x0000080a06107981 */ /* 0x000162000c1e9900 */
[----:B------:R-:W-:Y:S01]  /*09b0*/  MOV R8, 0x400 ;  /* 0x0000040000087802 */ /* 0x000fe20000000f00 */
[----:B------:R-:W-:Y:S01]  /*09c0*/  IMAD R19, R4, 0x3, R19 ;  /* 0x0000000304137824 */ /* 0x000fe200078e0213 */
[----:B------:R-:W-:Y:S01]  /*09d0*/  MOV R14, RZ ;  /* 0x000000ff000e7202 */ /* 0x000fe20000000f00 */
[----:B------:R-:W1:Y:S01]  /*09e0*/  S2R R9, SR_CgaCtaId ;  /* 0x0000000000097919 */ /* 0x000e620000008800 */
[----:B------:R-:W-:-:S02]  /*09f0*/  IMAD.MOV.U32 R18, RZ, RZ, R0 ;  /* 0x000000ffff127224 */ /* 0x000fc400078e0000 */
[----:B------:R-:W-:Y:S02]  /*0a00*/  VIADD R8, R8, 0x1000 ;  /* 0x0000100008087836 */ /* 0x000fe40000000000 */
[----:B------:R-:W-:Y:S02]  /*0a10*/  IMAD.MOV.U32 R13, RZ, RZ, -0x40800000 ;  /* 0xbf800000ff0d7424 */ /* 0x000fe400078e00ff */
[----:B------:R-:W-:Y:S01]  /*0a20*/  IMAD.MOV.U32 R15, RZ, RZ, R4 ;  /* 0x000000ffff0f7224 */ /* 0x000fe200078e0004 */
[----:B-1----:R-:W-:-:S05]  /*0a30*/  LEA R9, R9, R8, 0x18 ;  /* 0x0000000809097211 */ /* 0x002fca00078ec0ff */
[----:B------:R-:W-:-:S05]  /*0a40*/  IMAD R20, R4, 0xc, R9 ;  /* 0x0000000c04147824 */ /* 0x000fca00078e0209 */
[----:B0-----:R-:W-:-:S07]  /*0a50*/  IADD3 R20, PT, PT, R20, 0x4, RZ ;  /* 0x0000000414147810 */ /* 0x001fce0007ffe0ff */
.L_x_11:
[----:B------:R-:W-:Y:S01]  /*0a60*/  ISETP.GT.AND P0, PT, R15, 0xbff, PT ;  /* 0x00000bff0f00780c */ /* 0x000fe20003f04270 */
[----:B------:R-:W0:-:S12]  /*0a70*/  LDC.64 R6, c[0x0][0x398] ;  /* 0x0000e600ff067b82 */ /* 0x000e180000000a00 */
[----:B------:R-:W1:Y:S01]  /*0a80*/  @!P0 LDS R23, [R20] ;  /* 0x0000000014178984 */ /* 0x000e620000000800 */
[----:B------:R-:W2:Y:S03]  /*0a90*/  @P0 LDC.64 R8, c[0x0][0x390] ;  /* 0x0000e400ff080b82 */ /* 0x000ea60000000a00 */
[----:B------:R-:W3:Y:S04]  /*0aa0*/  @!P0 LDS R22, [R20+-0x4] ;  /* 0xfffffc0014168984 */ /* 0x000ee80000000800 */
[----:B------:R4:W3:Y:S01]  /*0ab0*/  @!P0 LDS R21, [R20+0x4] ;  /* 0x0000040014158984 */ /* 0x0008e20000000800 */
[----:B--2---:R-:W-:-:S05]  /*0ac0*/  @P0 IMAD.WIDE R8, R19, 0x4, R8 ;  /* 0x0000000413080825 */ /* 0x004fca00078e0208 */
[----:B------:R-:W1:Y:S04]  /*0ad0*/  @P0 LDG.E.CONSTANT R23, desc[UR10][R8.64+0x4] ;  /* 0x0000040a08170981 */ /* 0x000e68000c1e9900 */
[----:B------:R-:W3:Y:S04]  /*0ae0*/  @P0 LDG.E.CONSTANT R22, desc[UR10][R8.64] ;  /* 0x0000000a08160981 */ /* 0x000ee8000c1e9900 */
[----:B------:R-:W2:Y:S01]  /*0af0*/  @P0 LDG.E.CONSTANT R21, desc[UR10][R8.64+0x8] ;  /* 0x0000080a08150981 */ /* 0x000ea2000c1e9900 */
[----:B0-----:R-:W-:-:S05]  /*0b00*/  IMAD.WIDE.U32 R6, R18, 0x4, R6 ;  /* 0x0000000412067825 */ /* 0x001fca00078e0006 */
[----:B------:R-:W2:Y:S01]  /*0b10*/  LDG.E R26, desc[UR10][R6.64] ;  /* 0x0000000a061a7981 */ /* 0x000ea2000c1e1900 */
[C---:B----4-:R-:W-:Y:S02]  /*0b20*/  IMAD R20, R5.reuse, 0xc, R20 ;  /* 0x0000000c05147824 */ /* 0x050fe400078e0214 */
[C---:B------:R-:W-:Y:S02]  /*0b30*/  IMAD.IADD R18, R5.reuse, 0x1, R18 ;  /* 0x0000000105127824 */ /* 0x040fe400078e0212 */
[----:B------:R-:W-:Y:S02]  /*0b40*/  IMAD R19, R5, 0x3, R19 ;  /* 0x0000000305137824 */ /* 0x000fe400078e0213 */
[----:B-1---5:R-:W-:Y:S01]  /*0b50*/  FADD R23, -R12, R23 ;  /* 0x000000170c177221 */ /* 0x022fe20000000100 */
[----:B---3--:R-:W-:-:S03]  /*0b60*/  FADD R22, -R11, R22 ;  /* 0x000000160b167221 */ /* 0x008fc60000000100 */
[----:B------:R-:W-:Y:S01]  /*0b70*/  FMUL R23, R23, R23 ;  /* 0x0000001717177220 */ /* 0x000fe20000400000 */
[----:B--2---:R-:W-:-:S03]  /*0b80*/  FADD R24, -R16, R21 ;  /* 0x0000001510187221 */ /* 0x004fc60000000100 */
[----:B------:R-:W-:-:S04]  /*0b90*/  FFMA R23, R22, R22, R23 ;  /* 0x0000001616177223 */ /* 0x000fc80000000017 */
[----:B------:R-:W-:-:S05]  /*0ba0*/  FFMA R23, R24, R24, R23 ;  /* 0x0000001818177223 */ /* 0x000fca0000000017 */
[----:B------:R-:W-:-:S04]  /*0bb0*/  FMNMX R23, R26, R23, PT ;  /* 0x000000171a177209 */ /* 0x000fc80003800000 */
[----:B------:R-:W-:-:S13]  /*0bc0*/  FSETP.NEU.AND P0, PT, R23, R26, PT ;  /* 0x0000001a1700720b */ /* 0x000fda0003f0d000 */
[----:B------:R0:W-:Y:S01]  /*0bd0*/  @P0 STG.E desc[UR10][R6.64], R23 ;  /* 0x0000001706000986 */ /* 0x0001e2000c10190a */
[----:B------:R-:W-:-:S04]  /*0be0*/  FSETP.GT.AND P0, PT, R23, R13, PT ;  /* 0x0000000d1700720b */ /* 0x000fc80003f04000 */
[----:B------:R-:W-:Y:S01]  /*0bf0*/  SEL R14, R15, R14, P0 ;  /* 0x0000000e0f0e7207 */ /* 0x000fe20000000000 */
[----:B------:R-:W-:Y:S01]  /*0c00*/  IMAD.IADD R15, R5, 0x1, R15 ;  /* 0x00000001050f7824 */ /* 0x000fe200078e020f */
[----:B------:R-:W-:-:S04]  /*0c10*/  FSEL R13, R23, R13, P0 ;  /* 0x0000000d170d7208 */ /* 0x000fc80000000000 */
[----:B------:R-:W-:-:S13]  /*0c20*/  ISETP.GE.AND P1, PT, R15, UR5, PT ;  /* 0x000000050f007c0c */ /* 0x000fda000bf26270 */
[----:B0-----:R-:W-:Y:S05]  /*0c30*/  @!P1 BRA `(.L_x_11) ;  /* 0xfffffffc00889947 */ /* 0x001fea000383ffff */
.L_x_10:
[----:B------:R-:W-:Y:S05]  /*0c40*/  BSYNC.RECONVERGENT B0 ;  /* 0x0000000000007941 */ /* 0x000fea0003800200 */
.L_x_9:
[----:B------:R-:W0:Y:S01]  /*0c50*/  S2UR UR8, SR_CgaCtaId ;  /* 0x00000000000879c3 */ /* 0x000e220000008800 */
[----:B------:R-:W-:Y:S01]  /*0c60*/  UMOV UR5, 0x400 ;  /* 0x0000040000057882 */ /* 0x000fe20000000000 */
[----:B------:R-:W-:Y:S01]  /*0c70*/  ISETP.GE.U32.AND P0, PT, R5, 0x2, PT ;  /* 0x000000020500780c */ /* 0x000fe20003f06070 */
[----:B------:R-:W-:Y:S02]  /*0c80*/  UIADD3 UR6, UPT, UPT, UR5, 0x800, URZ ;  /* 0x0000080005067890 */ /* 0x000fe4000fffe0ff */
[----:B0-----:R-:W-:Y:S02]  /*0c90*/  ULEA UR5, UR8, UR5, 0x18 ;  /* 0x0000000508057291 */ /* 0x001fe4000f8ec0ff */
[----:B------:R-:W-:-:S04]  /*0ca0*/  ULEA UR6, UR8, UR6, 0x18 ;  /* 0x0000000608067291 */ /* 0x000fc8000f8ec0ff */
[C---:B------:R-:W-:Y:S02]  /*0cb0*/  LEA R6, R4.reuse, UR5, 0x2 ;  /* 0x0000000504067c11 */ /* 0x040fe4000f8e10ff */
[----:B------:R-:W-:-:S03]  /*0cc0*/  LEA R7, R4, UR6, 0x2 ;  /* 0x0000000604077c11 */ /* 0x000fc6000f8e10ff */
[----:B------:R0:W-:Y:S04]  /*0cd0*/  STS [R6], R13 ;  /* 0x0000000d06007388 */ /* 0x0001e80000000800 */
[----:B------:R0:W-:Y:S01]  /*0ce0*/  STS [R7], R14 ;  /* 0x0000000e07007388 */ /* 0x0001e20000000800 */
[----:B------:R-:W-:Y:S05]  /*0cf0*/  @!P0 BRA `(.L_x_12) ;  /* 0x00000000007c8947 */ /* 0x000fea0003800000 */
[----:B0-----:R-:W-:Y:S02]  /*0d00*/  HFMA2 R6, -RZ, RZ, 0, 0 ;  /* 0x00000000ff067431 */ /* 0x001fe400000001ff */
[----:B------:R-:W-:-:S07]  /*0d10*/  IMAD.MOV.U32 R9, RZ, RZ, 0x2 ;  /* 0x00000002ff097424 */ /* 0x000fce00078e00ff */
.L_x_15:
[----:B------:R-:W-:Y:S01]  /*0d20*/  IMAD.MOV.U32 R11, RZ, RZ, R6 ;  /* 0x000000ffff0b7224 */ /* 0x000fe200078e0006 */
[----:B------:R-:W-:Y:S01]  /*0d30*/  IADD3 R6, PT, PT, R6, 0x1, RZ ;  /* 0x0000000106067810 */ /* 0x000fe20007ffe0ff */
[----:B------:R-:W-:Y:S03]  /*0d40*/  BAR.SYNC.DEFER_BLOCKING 0x0 ;  /* 0x0000000000007b1d */ /* 0x000fe60000010000 */
[----:B0-----:R-:W-:Y:S02]  /*0d50*/  SHF.R.U32.HI R7, RZ, R6, R5 ;  /* 0x00000006ff077219 */ /* 0x001fe40000011605 */
[----:B------:R-:W-:Y:S01]  /*0d60*/  SHF.L.U32 R8, R9, R11, RZ ;  /* 0x0000000b09087219 */ /* 0x000fe200000006ff */
[----:B------:R-:W-:Y:S01]  /*0d70*/  BSSY.RECONVERGENT B0, `(.L_x_13) ;  /* 0x0000016000007945 */ /* 0x000fe20003800200 */
[----:B------:R-:W-:Y:S02]  /*0d80*/  ISETP.GE.U32.AND P0, PT, R4, R7, PT ;  /* 0x000000070400720c */ /* 0x000fe40003f06070 */
[----:B------:R-:W-:-:S11]  /*0d90*/  ISETP.GE.U32.AND P1, PT, R8, R5, PT ;  /* 0x000000050800720c */ /* 0x000fd60003f26070 */
[----:B------:R-:W-:Y:S05]  /*0da0*/  @P0 BRA `(.L_x_14) ;  /* 0x0000000000480947 */ /* 0x000fea0003800000 */
[----:B------:R-:W0:Y:S01]  /*0db0*/  S2R R15, SR_CgaCtaId ;  /* 0x00000000000f7919 */ /* 0x000e220000008800 */
[C---:B------:R-:W-:Y:S01]  /*0dc0*/  VIADD R8, R2.reuse, 0x1 ;  /* 0x0000000102087836 */ /* 0x040fe20000000000 */
[----:B------:R-:W-:Y:S02]  /*0dd0*/  MOV R14, 0x400 ;  /* 0x00000400000e7802 */ /* 0x000fe40000000f00 */
[-C--:B------:R-:W-:Y:S02]  /*0de0*/  SHF.L.U32 R12, R2, R11.reuse, RZ ;  /* 0x0000000b020c7219 */ /* 0x080fe400000006ff */
[----:B------:R-:W-:Y:S02]  /*0df0*/  SHF.L.U32 R13, R8, R11, RZ ;  /* 0x0000000b080d7219 */ /* 0x000fe400000006ff */
[----:B0-----:R-:W-:-:S04]  /*0e00*/  LEA R7, R15, R14, 0x18 ;  /* 0x0000000e0f077211 */ /* 0x001fc800078ec0ff */
[----:B------:R-:W-:Y:S01]  /*0e10*/  LEA R11, R12, R7, 0x2 ;  /* 0x000000070c0b7211 */ /* 0x000fe200078e10ff */
[----:B------:R-:W-:-:S04]  /*0e20*/  IMAD R8, R13, 0x4, R7 ;  /* 0x000000040d087824 */ /* 0x000fc800078e0207 */
[----:B------:R-:W-:Y:S04]  /*0e30*/  LDS R7, [R11] ;  /* 0x000000000b077984 */ /* 0x000fe80000000800 */
[----:B------:R-:W0:Y:S02]  /*0e40*/  LDS R8, [R8] ;  /* 0x0000000008087984 */ /* 0x000e240000000800 */
[----:B0-----:R-:W-:-:S13]  /*0e50*/  FSETP.GEU.AND P0, PT, R7, R8, PT ;  /* 0x000000080700720b */ /* 0x001fda0003f0e000 */
[----:B------:R-:W-:Y:S01]  /*0e60*/  @!P0 VIADD R14, R14, 0x800 ;  /* 0x000008000e0e8836 */ /* 0x000fe20000000000 */
[----:B------:R-:W-:Y:S04]  /*0e70*/  @!P0 STS [R11], R8 ;  /* 0x000000080b008388 */ /* 0x000fe80000000800 */
[----:B------:R-:W-:-:S04]  /*0e80*/  @!P0 LEA R14, R15, R14, 0x18 ;  /* 0x0000000e0f0e8211 */ /* 0x000fc800078ec0ff */
[----:B------:R-:W-:Y:S01]  /*0e90*/  @!P0 LEA R12, R12, R14, 0x2 ;  /* 0x0000000e0c0c8211 */ /* 0x000fe200078e10ff */
[----:B------:R-:W-:-:S06]  /*0ea0*/  @!P0 IMAD R7, R13, 0x4, R14 ;  /* 0x000000040d078824 */ /* 0x000fcc00078e020e */
[----:B------:R-:W0:Y:S04]  /*0eb0*/  @!P0 LDS R7, [R7] ;  /* 0x0000000007078984 */ /* 0x000e280000000800 */
[----:B0-----:R0:W-:Y:S02]  /*0ec0*/  @!P0 STS [R12], R7 ;  /* 0x000000070c008388 */ /* 0x0011e40000000800 */
.L_x_14:
[----:B------:R-:W-:Y:S05]  /*0ed0*/  BSYNC.RECONVERGENT B0 ;  /* 0x0000000000007941 */ /* 0x000fea0003800200 */
.L_x_13:
[----:B------:R-:W-:Y:S05]  /*0ee0*/  @!P1 BRA `(.L_x_15) ;  /* 0xfffffffc008c9947 */ /* 0x000fea000383ffff */
.L_x_12:
[----:B------:R-:W1:Y:S08]  /*0ef0*/  S2UR UR6, SR_CgaCtaId ;  /* 0x00000000000679c3 */ /* 0x000e700000008800 */
[----:B------:R-:W-:Y:S01]  /*0f00*/  BAR.SYNC.DEFER_BLOCKING 0x0 ;  /* 0x0000000000007b1d */ /* 0x000fe20000010000 */
[----:B------:R-:W-:-:S05]  /*0f10*/  ISETP.NE.AND P0, PT, R4, RZ, PT ;  /* 0x000000ff0400720c */ /* 0x000fca0003f05270 */
[----:B------:R-:W-:Y:S02]  /*0f20*/  UMOV UR5, 0x400 ;  /* 0x0000040000057882 */ /* 0x000fe40000000000 */
[----:B0-----:R-:W0:Y:S08]  /*0f30*/  LDC R13, c[0x0][0x388] ;  /* 0x0000e200ff0d7b82 */ /* 0x001e300000000800 */
[----:B------:R-:W2:Y:S01]  /*0f40*/  @!P0 LDC.64 R6, c[0x0][0x3a0] ;  /* 0x0000e800ff068b82 */ /* 0x000ea20000000a00 */
[----:B-1----:R-:W-:Y:S01]  /*0f50*/  ULEA UR5, UR6, UR5, 0x18 ;  /* 0x0000000506057291 */ /* 0x002fe2000f8ec0ff */
[----:B0-----:R-:W-:-:S08]  /*0f60*/  @!P0 IMAD R11, R13, UR4, R10 ;  /* 0x000000040d0b8c24 */ /* 0x001fd0000f8e020a */
[----:B------:R-:W0:Y:S01]  /*0f70*/  LDS R9, [UR5+0x800] ;  /* 0x00080005ff097984 */ /* 0x000e220008000800 */
[----:B------:R-:W-:Y:S02]  /*0f80*/  VIADD R10, R10, 0x1 ;  /* 0x000000010a0a7836 */ /* 0x000fe40000000000 */
[----:B--2---:R-:W-:-:S05]  /*0f90*/  @!P0 IMAD.WIDE R6, R11, 0x4, R6 ;  /* 0x000000040b068825 */ /* 0x004fca00078e0206 */
[----:B0-----:R3:W-:Y:S01]  /*0fa0*/  @!P0 STG.E desc[UR10][R6.64], R9 ;  /* 0x0000000906008986 */ /* 0x0017e2000c10190a */
[----:B------:R-:W-:-:S13]  /*0fb0*/  ISETP.NE.AND P0, PT, R10, R13, PT ;  /* 0x0000000d0a00720c */ /* 0x000fda0003f05270 */
[----:B---3--:R-:W-:Y:S05]  /*0fc0*/  @P0 BRA `(.L_x_16) ;  /* 0xfffffff800400947 */ /* 0x008fea000383ffff */
.L_x_8:
[----:B------:R-:W3:Y:S01]  /*0fd0*/  LDCU UR5, c[0x0][0x380] ;  /* 0x00007000ff0577ac */ /* 0x000ee20008000800 */
[----:B------:R-:W-:-:S04]  /*0fe0*/  UIADD3 UR4, UPT, UPT, UR9, UR4, URZ ;  /* 0x0000000409047290 */ /* 0x000fc8000fffe0ff */
[----:B---3--:R-:W-:-:S09]  /*0ff0*/  UISETP.GE.AND UP0, UPT, UR4, UR5, UPT ;  /* 0x000000050400728c */ /* 0x008fd2000bf06270 */
[----:B------:R-:W-:Y:S05]  /*1000*/  BRA.U !UP0, `(.L_x_17) ;  /* 0xfffffff108a87547 */ /* 0x000fea000b83ffff */
[----:B------:R-:W-:Y:S05]  /*1010*/  EXIT ;  /* 0x000000000000794d */ /* 0x000fea0003800000 */
.L_x_18:
[----:B------:R-:W-:-:S00]  /*1020*/  BRA `(.L_x_18) ;  /* 0xfffffffc00fc7947 */ /* 0x000fc0000383ffff */
[----:B------:R-:W-:-:S00]  /*1030*/  NOP ;  /* 0x0000000000007918 */ /* 0x000fc00000000000 */
        /* <DEDUP_REMOVED lines=12> */
.L_x_20:


//--------------------- .text._Z11ifps_kernelv    --------------------------
	.section	.text._Z11ifps_kernelv,"ax",@progbits
	.align	128
        .global         _Z11ifps_kernelv
        .type           _Z11ifps_kernelv,@function
        .size           _Z11ifps_kernelv,(.L_x_21 - _Z11ifps_kernelv)
        .other          _Z11ifps_kernelv,@"STO_CUDA_ENTRY STV_DEFAULT"
_Z11ifps_kernelv:
.text._Z11ifps_kernelv:
[----:B------:R-:W-:Y:S01]  /*0000*/  LDC R1, c[0x0][0x37c] ;  /* 0x0000df00ff017b82 */ /* 0x000fe20000000800 */
[----:B------:R-:W-:Y:S05]  /*0010*/  EXIT ;  /* 0x000000000000794d */ /* 0x000fea0003800000 */
.L_x_19:
        /* <DEDUP_REMOVED lines=14> */
.L_x_21:


//--------------------- .nv.shared._Z27farthestpointsamplingKerneliiiPKfPfPi --------------------------
	.section	.nv.shared._Z27farthestpointsamplingKerneliiiPKfPfPi,"aw",@nobits
	.sectionflags	@""
	.align	4
.nv.shared._Z27farthestpointsamplingKerneliiiPKfPfPi:
	.zero		41984


//--------------------- .nv.shared.reserved.0     --------------------------
	.section	.nv.shared.reserved.0,"aw",@nobits
	.weak		__nv_reservedSMEM_offset_0_alias
	.size		__nv_reservedSMEM_offset_0_alias, 0, 64
	.other		__nv_reservedSMEM_offset_0_alias,@"STO_CUDA_RESERVED_SHARED STV_DEFAULT"
__nv_reservedSMEM_offset_0_alias:
	.zero		0
	.zero		64


//--------------------- .nv.constant0._Z27farthestpointsamplingKerneliiiPKfPfPi --------------------------
	.section	.nv.constant0._Z27farthestpointsamplingKerneliiiPKfPfPi,"a",@progbits
	.sectionflags	@""
	.align	4
.nv.constant0._Z27farthestpointsamplingKerneliiiPKfPfPi:
	.zero		936


//--------------------- .nv.constant0._Z11ifps_kernelv --------------------------
	.section	.nv.constant0._Z11ifps_kernelv,"a",@progbits
	.sectionflags	@""
	.align	4
.nv.constant0._Z11ifps_kernelv:
	.zero		896


//--------------------- SYMBOLS --------------------------

	.type		.nv.reservedSmem.offset0,@object
	.size		.nv.reservedSmem.offset0,0x4
	.type		.nv.reservedSmem.cap,@object
	.size		.nv.reservedSmem.cap,0x4
